	.headerflags	@"EF_CUDA_TEXMODE_UNIFIED EF_CUDA_64BIT_ADDRESS EF_CUDA_ACCELERATORS EF_CUDA_SM90 EF_CUDA_VIRTUAL_SM(EF_CUDA_SM90)"
	.elftype	@"ET_EXEC"


//--------------------- .nv.info                  --------------------------
	.section	.nv.info,"",@"SHT_CUDA_INFO"
	.align	4


	//----- nvinfo : EIATTR_REGCOUNT
	.align		4
        /*0000*/ 	.byte	0x04, 0x2f
        /*0002*/ 	.short	(.L_1 - .L_0)
	.align		4
.L_0:
        /*0004*/ 	.word	index@(triton_poi_fused_convolution_relu_21)
        /*0008*/ 	.word	0x0000000c


	//----- nvinfo : EIATTR_MIN_STACK_SIZE
	.align		4
.L_1:
        /*000c*/ 	.byte	0x04, 0x12
        /*000e*/ 	.short	(.L_3 - .L_2)
	.align		4
.L_2:
        /*0010*/ 	.word	index@(triton_poi_fused_convolution_relu_21)
        /*0014*/ 	.word	0x00000000


	//----- nvinfo : EIATTR_FRAME_SIZE
	.align		4
.L_3:
        /*0018*/ 	.byte	0x04, 0x11
        /*001a*/ 	.short	(.L_5 - .L_4)
	.align		4
.L_4:
        /*001c*/ 	.word	index@(triton_poi_fused_convolution_relu_21)
        /*0020*/ 	.word	0x00000000


	//----- nvinfo : EIATTR_MIN_STACK_SIZE
	.align		4
.L_5:
        /*0024*/ 	.byte	0x04, 0x12
        /*0026*/ 	.short	(.L_7 - .L_6)
	.align		4
.L_6:
        /*0028*/ 	.word	index@(triton_poi_fused_convolution_relu_21)
        /*002c*/ 	.word	0x00000000
.L_7:


//--------------------- .nv.info.triton_poi_fused_convolution_relu_21 --------------------------
	.section	.nv.info.triton_poi_fused_convolution_relu_21,"",@"SHT_CUDA_INFO"
	.sectionflags	@""
	.align	4


	//----- nvinfo : EIATTR_CUDA_API_VERSION
	.align		4
        /*0000*/ 	.byte	0x04, 0x37
        /*0002*/ 	.short	(.L_9 - .L_8)
.L_8:
        /*0004*/ 	.word	0x0000007c


	//----- nvinfo : EIATTR_KPARAM_INFO
	.align		4
.L_9:
        /*0008*/ 	.byte	0x04, 0x17
        /*000a*/ 	.short	(.L_11 - .L_10)
.L_10:
        /*000c*/ 	.word	0x00000000
        /*0010*/ 	.short	0x0002
        /*0012*/ 	.short	0x0010
        /*0014*/ 	.byte	0x00, 0xf0, 0x11, 0x00


	//----- nvinfo : EIATTR_KPARAM_INFO
	.align		4
.L_11:
        /*0018*/ 	.byte	0x04, 0x17
        /*001a*/ 	.short	(.L_13 - .L_12)
.L_12:
        /*001c*/ 	.word	0x00000000
        /*0020*/ 	.short	0x0001
        /*0022*/ 	.short	0x0008
        /*0024*/ 	.byte	0x00, 0xf4, 0x21, 0x00


	//----- nvinfo : EIATTR_KPARAM_INFO
	.align		4
.L_13:
        /*0028*/ 	.byte	0x04, 0x17
        /*002a*/ 	.short	(.L_15 - .L_14)
.L_14:
        /*002c*/ 	.word	0x00000000
        /*0030*/ 	.short	0x0000
        /*0032*/ 	.short	0x0000
        /*0034*/ 	.byte	0x00, 0xf4, 0x21, 0x00


	//----- nvinfo : EIATTR_SPARSE_MMA_MASK
	.align		4
.L_15:
        /*0038*/ 	.byte	0x03, 0x50
        /*003a*/ 	.short	0x0000


	//----- nvinfo : EIATTR_MAXREG_COUNT
	.align		4
        /*003c*/ 	.byte	0x03, 0x1b
        /*003e*/ 	.short	0x00ff


	//----- nvinfo : EIATTR_EXIT_INSTR_OFFSETS
	.align		4
        /*0040*/ 	.byte	0x04, 0x1c
        /*0042*/ 	.short	(.L_17 - .L_16)


	//   ....[0]....
.L_16:
        /*0044*/ 	.word	0x00000170


	//   ....[1]....
        /*0048*/ 	.word	0x00000190


	//----- nvinfo : EIATTR_REQNTID
	.align		4
.L_17:
        /*004c*/ 	.byte	0x04, 0x10
        /*004e*/ 	.short	(.L_19 - .L_18)
.L_18:
        /*0050*/ 	.word	0x00000080
        /*0054*/ 	.word	0x00000001
        /*0058*/ 	.word	0x00000001


	//----- nvinfo : EIATTR_CBANK_PARAM_SIZE
	.align		4
.L_19:
        /*005c*/ 	.byte	0x03, 0x19
        /*005e*/ 	.short	0x0014


	//----- nvinfo : EIATTR_PARAM_CBANK
	.align		4
        /*0060*/ 	.byte	0x04, 0x0a
        /*0062*/ 	.short	(.L_21 - .L_20)
	.align		4
.L_20:
        /*0064*/ 	.word	index@(.nv.constant0.triton_poi_fused_convolution_relu_21)
        /*0068*/ 	.short	0x0210
        /*006a*/ 	.short	0x0014


	//----- nvinfo : EIATTR_SW_WAR
	.align		4
.L_21:
        /*006c*/ 	.byte	0x04, 0x36
        /*006e*/ 	.short	(.L_23 - .L_22)
.L_22:
        /*0070*/ 	.word	0x00000008
.L_23:


//--------------------- .nv.callgraph             --------------------------
	.section	.nv.callgraph,"",@"SHT_CUDA_CALLGRAPH"
	.align	4
	.sectionentsize	8
	.align		4
        /*0000*/ 	.word	0x00000000
	.align		4
        /*0004*/ 	.word	0xffffffff
	.align		4
        /*0008*/ 	.word	0x00000000
	.align		4
        /*000c*/ 	.word	0xfffffffe
	.align		4
        /*0010*/ 	.word	0x00000000
	.align		4
        /*0014*/ 	.word	0xfffffffd
	.align		4
        /*0018*/ 	.word	0x00000000
	.align		4
        /*001c*/ 	.word	0xfffffffc


//--------------------- .text.triton_poi_fused_convolution_relu_21 --------------------------
	.section	.text.triton_poi_fused_convolution_relu_21,"ax",@progbits
	.align	128
        .global         triton_poi_fused_convolution_relu_21
        .type           triton_poi_fused_convolution_relu_21,@function
        .size           triton_poi_fused_convolution_relu_21,(.L_x_1 - triton_poi_fused_convolution_relu_21)
        .other          triton_poi_fused_convolution_relu_21,@"STO_CUDA_ENTRY STV_DEFAULT"
triton_poi_fused_convolution_relu_21:
.text.triton_poi_fused_convolution_relu_21:
[----:B------:R-:W0:Y:S02]  /*0000*/  LDC R1, c[0x0][0x28] ;  /* 0x00000a00ff017b82 */ /* 0x000e240000000800 */
[----:B------:R-:W1:Y:S01]  /*0010*/  S2R R0, SR_TID.X ;  /* 0x0000000000007919 */ /* 0x000e620000002100 */
[----:B------:R-:W2:Y:S01]  /*0020*/  LDC.64 R2, c[0x0][0x210] ;  /* 0x00008400ff027b82 */ /* 0x000ea20000000a00 */
[----:B------:R-:W-:Y:S01]  /*0030*/  ULDC.64 UR4, c[0x0][0x208] ;  /* 0x0000820000047ab9 */ /* 0x000fe20000000a00 */
[----:B------:R-:W3:Y:S06]  /*0040*/  S2R R7, SR_CTAID.X ;  /* 0x0000000000077919 */ /* 0x000eec0000002500 */
[----:B------:R-:W4:Y:S01]  /*0050*/  LDC.64 R4, c[0x0][0x218] ;  /* 0x00008600ff047b82 */ /* 0x000f220000000a00 */
[----:B-1----:R-:W-:-:S02]  /*0060*/  LOP3.LUT R0, R0, 0x7f, RZ, 0xc0, !PT ;  /* 0x0000007f00007812 */ /* 0x002fc400078ec0ff */
[----:B---3--:R-:W-:-:S03]  /*0070*/  SHF.R.S32.HI R6, RZ, 0x18, R7 ;  /* 0x00000018ff067819 */ /* 0x008fc60000011407 */
[----:B------:R-:W-:Y:S01]  /*0080*/  IMAD R7, R7, 0x80, R0 ;  /* 0x0000008007077824 */ /* 0x000fe200078e0200 */
[----:B------:R-:W-:-:S03]  /*0090*/  SGXT R0, R6, 0x1 ;  /* 0x000000010600781a */ /* 0x000fc60000000200 */
[C---:B--2---:R-:W-:Y:S01]  /*00a0*/  IMAD.WIDE R2, R7.reuse, 0x4, R2 ;  /* 0x0000000407027825 */ /* 0x044fe200078e0202 */
[----:B------:R-:W-:Y:S02]  /*00b0*/  ISETP.GE.AND P1, PT, R7, 0x3100, PT ;  /* 0x000031000700780c */ /* 0x000fe40003f26270 */
[----:B------:R-:W-:-:S04]  /*00c0*/  LEA.HI R0, R0, R7, RZ, 0x6 ;  /* 0x0000000700007211 */ /* 0x000fc800078f30ff */
[----:B------:R-:W-:-:S05]  /*00d0*/  LOP3.LUT R0, R0, 0xffffffc0, RZ, 0xc0, !PT ;  /* 0xffffffc000007812 */ /* 0x000fca00078ec0ff */
[----:B------:R-:W-:Y:S02]  /*00e0*/  IMAD.IADD R9, R7, 0x1, -R0 ;  /* 0x0000000107097824 */ /* 0x000fe400078e0a00 */
[----:B------:R-:W-:Y:S02]  /*00f0*/  IMAD.MOV.U32 R0, RZ, RZ, RZ ;  /* 0x000000ffff007224 */ /* 0x000fe400078e00ff */
[----:B------:R-:W-:Y:S02]  /*0100*/  IMAD.MOV.U32 R7, RZ, RZ, RZ ;  /* 0x000000ffff077224 */ /* 0x000fe400078e00ff */
[----:B----4-:R-:W-:Y:S02]  /*0110*/  IMAD.WIDE R4, R9, 0x4, R4 ;  /* 0x0000000409047825 */ /* 0x010fe400078e0204 */
[----:B------:R-:W2:Y:S04]  /*0120*/  @!P1 LDG.E R0, desc[UR4][R2.64] ;  /* 0x0000000402009981 */ /* 0x000ea8000c1e1900 */
[----:B------:R-:W2:Y:S02]  /*0130*/  @!P1 LDG.E.EL R7, desc[UR4][R4.64] ;  /* 0x0000000404079981 */ /* 0x000ea4000c2e1900 */
[----:B--2---:R-:W-:Y:S01]  /*0140*/  FADD R6, R7, R0 ;  /* 0x0000000007067221 */ /* 0x004fe20000000000 */
[----:B------:R-:W-:-:S04]  /*0150*/  FSETP.GEU.AND P0, PT, R0, -R7, PT ;  /* 0x800000070000720b */ /* 0x000fc80003f0e000 */
[----:B------:R-:W-:Y:S01]  /*0160*/  FSEL R7, R6, RZ, P0 ;  /* 0x000000ff06077208 */ /* 0x000fe20000000000 */
[----:B------:R-:W-:Y:S08]  /*0170*/  @P1 EXIT ;  /* 0x000000000000194d */ /* 0x000ff00003800000 */
[----:B------:R-:W-:Y:S01]  /*0180*/  STG.E desc[UR4][R2.64], R7 ;  /* 0x0000000702007986 */ /* 0x000fe2000c101904 */
[----:B------:R-:W-:Y:S05]  /*0190*/  EXIT ;  /* 0x000000000000794d */ /* 0x000fea0003800000 */
.L_x_0:
[----:B------:R-:W-:-:S00]  /*01a0*/  BRA `(.L_x_0) ;  /* 0xfffffffc00fc7947 */ /* 0x000fc0000383ffff */
[----:B------:R-:W-:-:S00]  /*01b0*/  NOP ;  /* 0x0000000000007918 */ /* 0x000fc00000000000 */
        /* <DEDUP_REMOVED lines=12> */
.L_x_1:


//--------------------- .nv.constant0.triton_poi_fused_convolution_relu_21 --------------------------
	.section	.nv.constant0.triton_poi_fused_convolution_relu_21,"a",@progbits
	.sectionflags	@""
	.align	4
.nv.constant0.triton_poi_fused_convolution_relu_21:
	.zero		548
